//
// Generated by NVIDIA NVVM Compiler
//
// Compiler Build ID: CL-36424714
// Cuda compilation tools, release 13.0, V13.0.88
// Based on NVVM 20.0.0
//

.version 9.0
.target sm_100
.address_size 64

	// .globl	_Z6kernelPjjS_jjj

.visible .entry _Z6kernelPjjS_jjj(
	.param .u64 .ptr .align 1 _Z6kernelPjjS_jjj_param_0,
	.param .u32 _Z6kernelPjjS_jjj_param_1,
	.param .u64 .ptr .align 1 _Z6kernelPjjS_jjj_param_2,
	.param .u32 _Z6kernelPjjS_jjj_param_3,
	.param .u32 _Z6kernelPjjS_jjj_param_4,
	.param .u32 _Z6kernelPjjS_jjj_param_5
)
{
	.reg .pred 	%p<9>;
	.reg .b32 	%r<29>;
	.reg .b64 	%rd<47>;

	ld.param.u64 	%rd26, [_Z6kernelPjjS_jjj_param_0];
	ld.param.u32 	%r11, [_Z6kernelPjjS_jjj_param_1];
	ld.param.u64 	%rd25, [_Z6kernelPjjS_jjj_param_2];
	ld.param.u32 	%r15, [_Z6kernelPjjS_jjj_param_3];
	ld.param.u32 	%r12, [_Z6kernelPjjS_jjj_param_4];
	ld.param.u32 	%r13, [_Z6kernelPjjS_jjj_param_5];
	cvta.to.global.u64 	%rd1, %rd26;
	mov.u32 	%r16, %ctaid.x;
	mov.u32 	%r17, %tid.x;
	mad.lo.s32 	%r1, %r15, %r16, %r17;
	mul.lo.s32 	%r18, %r12, %r1;
	shl.b32 	%r19, %r18, 5;
	mul.wide.u32 	%rd27, %r19, 4;
	add.s64 	%rd39, %rd1, %rd27;
	setp.eq.s32 	%p1, %r12, 0;
	mov.b32 	%r28, 0;
	@%p1 bra 	$L__BB0_10;
	cvt.u64.u32 	%rd28, %r11;
	mul.wide.u32 	%rd29, %r11, 4;
	add.s64 	%rd3, %rd1, %rd29;
	neg.s64 	%rd4, %rd28;
	setp.eq.s32 	%p2, %r13, 0;
	@%p2 bra 	$L__BB0_6;
	mov.b32 	%r26, 0;
	mov.u64 	%rd46, %rd39;
	mov.u32 	%r28, %r26;
$L__BB0_3:
	setp.lt.u64 	%p3, %rd39, %rd3;
	@%p3 bra 	$L__BB0_5;
$L__BB0_4:
	shl.b64 	%rd30, %rd4, 2;
	add.s64 	%rd39, %rd39, %rd30;
	add.s64 	%rd46, %rd46, %rd30;
	setp.ge.u64 	%p4, %rd39, %rd3;
	@%p4 bra 	$L__BB0_4;
$L__BB0_5:
	ld.global.u32 	%r21, [%rd46];
	add.s32 	%r28, %r21, %r28;
	add.s64 	%rd39, %rd39, 128;
	add.s64 	%rd46, %rd46, 128;
	add.s32 	%r26, %r26, 1;
	setp.ne.s32 	%p5, %r26, %r12;
	@%p5 bra 	$L__BB0_3;
	bra.uni 	$L__BB0_10;
$L__BB0_6:
	mov.b32 	%r24, 0;
	mov.u64 	%rd40, %rd39;
	mov.u32 	%r28, %r24;
$L__BB0_7:
	setp.lt.u64 	%p6, %rd39, %rd3;
	@%p6 bra 	$L__BB0_9;
$L__BB0_8:
	shl.b64 	%rd31, %rd4, 2;
	add.s64 	%rd39, %rd39, %rd31;
	add.s64 	%rd40, %rd40, %rd31;
	setp.ge.u64 	%p7, %rd39, %rd3;
	@%p7 bra 	$L__BB0_8;
$L__BB0_9:
	ld.global.u32 	%r23, [%rd40];
	add.s32 	%r28, %r23, %r28;
	add.s64 	%rd40, %rd40, 128;
	add.s64 	%rd39, %rd39, 128;
	add.s32 	%r24, %r24, 1;
	setp.eq.s32 	%p8, %r24, %r12;
	@%p8 bra 	$L__BB0_10;
	bra.uni 	$L__BB0_7;
$L__BB0_10:
	cvta.to.global.u64 	%rd32, %rd25;
	mul.wide.u32 	%rd33, %r1, 4;
	add.s64 	%rd34, %rd32, %rd33;
	st.global.u32 	[%rd34], %r28;
	ret;

}


// ===== COMPILED SASS (sm_100) =====

	.target	sm_100

	.elftype	@"ET_EXEC"


//--------------------- .note.nv.tkinfo           --------------------------
	.section	.note.nv.tkinfo,"",@"SHT_NOTE"
	.sectionflags	@"SHF_NOTE_NV_TKINFO"
	.tkinfo
        /*0018*/ 	.word	0x00000002
        /*0030*/ 	.string	""
        /*0030*/ 	.string	"ptxas"
        /*0030*/ 	.string	"Cuda compilation tools, release 13.0, V13.0.88"
        /*0030*/ 	.string	"Build cuda_13.0.r13.0/compiler.36424714_0"
        /*0030*/ 	.string	"-arch sm_100 -m 64 "



//--------------------- .note.nv.cuinfo           --------------------------
	.section	.note.nv.cuinfo,"",@"SHT_NOTE"
	.sectionflags	@"SHF_NOTE_NV_CUINFO"
        /*0018*/ 	.short	0x0002
        /*001a*/ 	.short	0x0064
        /*001c*/ 	.short	0x0082
	.zero		2


//--------------------- .nv.info                  --------------------------
	.section	.nv.info,"",@"SHT_CUDA_INFO"
	.align	4


	//----- nvinfo : EIATTR_REGCOUNT
	.align		4
        /*0000*/ 	.byte	0x04, 0x2f
        /*0002*/ 	.short	(.L_1 - .L_0)
	.align		4
.L_0:
        /*0004*/ 	.word	index@(_Z6kernelPjjS_jjj)
        /*0008*/ 	.word	0x00000012


	//----- nvinfo : EIATTR_FRAME_SIZE
	.align		4
.L_1:
        /*000c*/ 	.byte	0x04, 0x11
        /*000e*/ 	.short	(.L_3 - .L_2)
	.align		4
.L_2:
        /*0010*/ 	.word	index@(_Z6kernelPjjS_jjj)
        /*0014*/ 	.word	0x00000000


	//----- nvinfo : EIATTR_MIN_STACK_SIZE
	.align		4
.L_3:
        /*0018*/ 	.byte	0x04, 0x12
        /*001a*/ 	.short	(.L_5 - .L_4)
	.align		4
.L_4:
        /*001c*/ 	.word	index@(_Z6kernelPjjS_jjj)
        /*0020*/ 	.word	0x00000000
.L_5:


//--------------------- .nv.compat                --------------------------
	.section	.nv.compat,"",@"SHT_CUDA_COMPAT_INFO"
	.align	4
        /*0000*/ 	.byte	0x02, 0x09, 0x00, 0x00, 0x02, 0x02, 0x01, 0x00, 0x02, 0x05, 0x05, 0x00, 0x03, 0x07, 0x01, 0x01
        /*0010*/ 	.byte	0x02, 0x03, 0x00, 0x00, 0x02, 0x06, 0x01, 0x00, 0x04, 0x0b, 0x08, 0x00, 0x09, 0x00, 0x00, 0x00
        /*0020*/ 	.byte	0x00, 0x00, 0x00, 0x00


//--------------------- .nv.info._Z6kernelPjjS_jjj --------------------------
	.section	.nv.info._Z6kernelPjjS_jjj,"",@"SHT_CUDA_INFO"
	.sectionflags	@""
	.align	4


	//----- nvinfo : EIATTR_CUDA_API_VERSION
	.align		4
        /*0000*/ 	.byte	0x04, 0x37
        /*0002*/ 	.short	(.L_7 - .L_6)
.L_6:
        /*0004*/ 	.word	0x00000082


	//----- nvinfo : EIATTR_KPARAM_INFO
	.align		4
.L_7:
        /*0008*/ 	.byte	0x04, 0x17
        /*000a*/ 	.short	(.L_9 - .L_8)
.L_8:
        /*000c*/ 	.word	0x00000000
        /*0010*/ 	.short	0x0005
        /*0012*/ 	.short	0x0020
        /*0014*/ 	.byte	0x00, 0xf0, 0x11, 0x00


	//----- nvinfo : EIATTR_KPARAM_INFO
	.align		4
.L_9:
        /*0018*/ 	.byte	0x04, 0x17
        /*001a*/ 	.short	(.L_11 - .L_10)
.L_10:
        /*001c*/ 	.word	0x00000000
        /*0020*/ 	.short	0x0004
        /*0022*/ 	.short	0x001c
        /*0024*/ 	.byte	0x00, 0xf0, 0x11, 0x00


	//----- nvinfo : EIATTR_KPARAM_INFO
	.align		4
.L_11:
        /*0028*/ 	.byte	0x04, 0x17
        /*002a*/ 	.short	(.L_13 - .L_12)
.L_12:
        /*002c*/ 	.word	0x00000000
        /*0030*/ 	.short	0x0003
        /*0032*/ 	.short	0x0018
        /*0034*/ 	.byte	0x00, 0xf0, 0x11, 0x00


	//----- nvinfo : EIATTR_KPARAM_INFO
	.align		4
.L_13:
        /*0038*/ 	.byte	0x04, 0x17
        /*003a*/ 	.short	(.L_15 - .L_14)
.L_14:
        /*003c*/ 	.word	0x00000000
        /*0040*/ 	.short	0x0002
        /*0042*/ 	.short	0x0010
        /*0044*/ 	.byte	0x00, 0xf5, 0x21, 0x00


	//----- nvinfo : EIATTR_KPARAM_INFO
	.align		4
.L_15:
        /*0048*/ 	.byte	0x04, 0x17
        /*004a*/ 	.short	(.L_17 - .L_16)
.L_16:
        /*004c*/ 	.word	0x00000000
        /*0050*/ 	.short	0x0001
        /*0052*/ 	.short	0x0008
        /*0054*/ 	.byte	0x00, 0xf0, 0x11, 0x00


	//----- nvinfo : EIATTR_KPARAM_INFO
	.align		4
.L_17:
        /*0058*/ 	.byte	0x04, 0x17
        /*005a*/ 	.short	(.L_19 - .L_18)
.L_18:
        /*005c*/ 	.word	0x00000000
        /*0060*/ 	.short	0x0000
        /*0062*/ 	.short	0x0000
        /*0064*/ 	.byte	0x00, 0xf5, 0x21, 0x00


	//----- nvinfo : EIATTR_SPARSE_MMA_MASK
	.align		4
.L_19:
        /*0068*/ 	.byte	0x03, 0x50
        /*006a*/ 	.short	0x0000


	//----- nvinfo : EIATTR_MAXREG_COUNT
	.align		4
        /*006c*/ 	.byte	0x03, 0x1b
        /*006e*/ 	.short	0x00ff


	//----- nvinfo : EIATTR_MERCURY_ISA_VERSION
	.align		4
        /*0070*/ 	.byte	0x03, 0x5f
        /*0072*/ 	.short	0x0101


	//----- nvinfo : EIATTR_VRC_CTA_INIT_COUNT
	.align		4
        /*0074*/ 	.byte	0x02, 0x4a
	.zero		1
	.zero		1


	//----- nvinfo : EIATTR_EXIT_INSTR_OFFSETS
	.align		4
        /*0078*/ 	.byte	0x04, 0x1c
        /*007a*/ 	.short	(.L_21 - .L_20)


	//   ....[0]....
.L_20:
        /*007c*/ 	.word	0x00000550


	//----- nvinfo : EIATTR_CRS_STACK_SIZE
	.align		4
.L_21:
        /*0080*/ 	.byte	0x04, 0x1e
        /*0082*/ 	.short	(.L_23 - .L_22)
.L_22:
        /*0084*/ 	.word	0x00000000


	//----- nvinfo : EIATTR_CBANK_PARAM_SIZE
	.align		4
.L_23:
        /*0088*/ 	.byte	0x03, 0x19
        /*008a*/ 	.short	0x0024


	//----- nvinfo : EIATTR_PARAM_CBANK
	.align		4
        /*008c*/ 	.byte	0x04, 0x0a
        /*008e*/ 	.short	(.L_25 - .L_24)
	.align		4
.L_24:
        /*0090*/ 	.word	index@(.nv.constant0._Z6kernelPjjS_jjj)
        /*0094*/ 	.short	0x0380
        /*0096*/ 	.short	0x0024


	//----- nvinfo : EIATTR_SW_WAR
	.align		4
.L_25:
        /*0098*/ 	.byte	0x04, 0x36
        /*009a*/ 	.short	(.L_27 - .L_26)
.L_26:
        /*009c*/ 	.word	0x00000008
.L_27:


//--------------------- .nv.callgraph             --------------------------
	.section	.nv.callgraph,"",@"SHT_CUDA_CALLGRAPH"
	.align	4
	.sectionentsize	8
	.align		4
        /*0000*/ 	.word	0x00000000
	.align		4
        /*0004*/ 	.word	0xffffffff
	.align		4
        /*0008*/ 	.word	0x00000000
	.align		4
        /*000c*/ 	.word	0xfffffffe
	.align		4
        /*0010*/ 	.word	0x00000000
	.align		4
        /*0014*/ 	.word	0xfffffffd
	.align		4
        /*0018*/ 	.word	0x00000000
	.align		4
        /*001c*/ 	.word	0xfffffffc


//--------------------- .text._Z6kernelPjjS_jjj   --------------------------
	.section	.text._Z6kernelPjjS_jjj,"ax",@progbits
	.align	128
        .global         _Z6kernelPjjS_jjj
        .type           _Z6kernelPjjS_jjj,@function
        .size           _Z6kernelPjjS_jjj,(.L_x_11 - _Z6kernelPjjS_jjj)
        .other          _Z6kernelPjjS_jjj,@"STO_CUDA_ENTRY STV_DEFAULT"
_Z6kernelPjjS_jjj:
.text._Z6kernelPjjS_jjj:
[----:B------:R-:W-:Y:S08]  /*0000*/  LDC R1, c[0x0][0x37c] ;  /* 0x0000df00ff017b82 */ /* 0x000ff00000000800 */
[----:B------:R-:W0:Y:S01]  /*0010*/  LDC.64 R8, c[0x0][0x398] ;  /* 0x0000e600ff087b82 */ /* 0x000e220000000a00 */
[----:B------:R-:W1:Y:S01]  /*0020*/  S2R R3, SR_TID.X ;  /* 0x0000000000037919 */ /* 0x000e620000002100 */
[----:B------:R-:W2:Y:S01]  /*0030*/  LDCU.64 UR6, c[0x0][0x358] ;  /* 0x00006b00ff0677ac */ /* 0x000ea20008000a00 */
[----:B------:R-:W-:-:S05]  /*0040*/  IMAD.MOV.U32 R7, RZ, RZ, RZ ;  /* 0x000000ffff077224 */ /* 0x000fca00078e00ff */
[----:B------:R-:W1:Y:S01]  /*0050*/  S2UR UR4, SR_CTAID.X ;  /* 0x00000000000479c3 */ /* 0x000e620000002500 */
[----:B0-----:R-:W-:Y:S01]  /*0060*/  ISETP.NE.AND P0, PT, R9, RZ, PT ;  /* 0x000000ff0900720c */ /* 0x001fe20003f05270 */
[----:B-1----:R-:W-:-:S12]  /*0070*/  IMAD R0, R8, UR4, R3 ;  /* 0x0000000408007c24 */ /* 0x002fd8000f8e0203 */
[----:B--2---:R-:W-:Y:S05]  /*0080*/  @!P0 BRA `(.L_x_0) ;  /* 0x0000000400248947 */ /* 0x004fea0003800000 */
[----:B------:R-:W0:Y:S01]  /*0090*/  LDC.64 R4, c[0x0][0x380] ;  /* 0x0000e000ff047b82 */ /* 0x000e220000000a00 */
[----:B------:R-:W1:Y:S01]  /*00a0*/  LDCU UR4, c[0x0][0x3a0] ;  /* 0x00007400ff0477ac */ /* 0x000e620008000800 */
[----:B------:R-:W-:-:S04]  /*00b0*/  IMAD R2, R0, R9, RZ ;  /* 0x0000000900027224 */ /* 0x000fc800078e02ff */
[----:B------:R-:W-:Y:S02]  /*00c0*/  IMAD.SHL.U32 R3, R2, 0x20, RZ ;  /* 0x0000002002037824 */ /* 0x000fe400078e00ff */
[----:B------:R-:W2:Y:S01]  /*00d0*/  LDC R7, c[0x0][0x388] ;  /* 0x0000e200ff077b82 */ /* 0x000ea20000000800 */
[----:B-1----:R-:W-:Y:S01]  /*00e0*/  UISETP.NE.AND UP0, UPT, UR4, URZ, UPT ;  /* 0x000000ff0400728c */ /* 0x002fe2000bf05270 */
[----:B0-----:R-:W-:-:S04]  /*00f0*/  IMAD.WIDE.U32 R2, R3, 0x4, R4 ;  /* 0x0000000403027825 */ /* 0x001fc800078e0004 */
[----:B------:R-:W-:Y:S01]  /*0100*/  IMAD.MOV.U32 R11, RZ, RZ, R2 ;  /* 0x000000ffff0b7224 */ /* 0x000fe200078e0002 */
[----:B------:R-:W-:Y:S02]  /*0110*/  MOV R13, R3 ;  /* 0x00000003000d7202 */ /* 0x000fe40000000f00 */
[----:B--2---:R-:W-:Y:S01]  /*0120*/  IADD3 R8, P0, PT, RZ, -R7, RZ ;  /* 0x80000007ff087210 */ /* 0x004fe20007f1e0ff */
[----:B------:R-:W-:-:S04]  /*0130*/  IMAD.WIDE.U32 R2, R7, 0x4, R4 ;  /* 0x0000000407027825 */ /* 0x000fc800078e0004 */
[----:B------:R-:W-:Y:S01]  /*0140*/  IMAD.X R15, RZ, RZ, -0x1, P0 ;  /* 0xffffffffff0f7424 */ /* 0x000fe200000e06ff */
[----:B------:R-:W-:Y:S07]  /*0150*/  BRA.U !UP0, `(.L_x_1) ;  /* 0x00000001087c7547 */ /* 0x000fee000b800000 */
[----:B------:R-:W-:Y:S02]  /*0160*/  HFMA2 R7, -RZ, RZ, 0, 0 ;  /* 0x00000000ff077431 */ /* 0x000fe400000001ff */
[----:B------:R-:W-:Y:S01]  /*0170*/  IMAD.MOV.U32 R9, RZ, RZ, R11 ;  /* 0x000000ffff097224 */ /* 0x000fe200078e000b */
[----:B------:R-:W-:Y:S01]  /*0180*/  UMOV UR4, URZ ;  /* 0x000000ff00047c82 */ /* 0x000fe20008000000 */
[----:B------:R-:W-:-:S07]  /*0190*/  IMAD.MOV.U32 R6, RZ, RZ, R13 ;  /* 0x000000ffff067224 */ /* 0x000fce00078e000d */
.L_x_5:
[----:B------:R-:W-:Y:S01]  /*01a0*/  ISETP.GE.U32.AND P0, PT, R11, R2, PT ;  /* 0x000000020b00720c */ /* 0x000fe20003f06070 */
[----:B------:R-:W-:Y:S03]  /*01b0*/  BSSY.RECONVERGENT B0, `(.L_x_2) ;  /* 0x000000c000007945 */ /* 0x000fe60003800200 */
[----:B------:R-:W-:-:S13]  /*01c0*/  ISETP.GE.U32.AND.EX P0, PT, R13, R3, PT, P0 ;  /* 0x000000030d00720c */ /* 0x000fda0003f06100 */
[----:B------:R-:W-:Y:S05]  /*01d0*/  @!P0 BRA `(.L_x_3) ;  /* 0x0000000000248947 */ /* 0x000fea0003800000 */
[C---:B------:R-:W-:Y:S01]  /*01e0*/  SHF.L.U64.HI R5, R8.reuse, 0x2, R15 ;  /* 0x0000000208057819 */ /* 0x040fe2000001020f */
[----:B------:R-:W-:-:S07]  /*01f0*/  IMAD.SHL.U32 R4, R8, 0x4, RZ ;  /* 0x0000000408047824 */ /* 0x000fce00078e00ff */
.L_x_4:
[-C--:B------:R-:W-:Y:S02]  /*0200*/  IADD3 R11, P0, PT, R11, R4.reuse, RZ ;  /* 0x000000040b0b7210 */ /* 0x080fe40007f1e0ff */
[----:B------:R-:W-:-:S03]  /*0210*/  IADD3 R9, P1, PT, R9, R4, RZ ;  /* 0x0000000409097210 */ /* 0x000fc60007f3e0ff */
[--C-:B------:R-:W-:Y:S01]  /*0220*/  IMAD.X R13, R13, 0x1, R5.reuse, P0 ;  /* 0x000000010d0d7824 */ /* 0x100fe200000e0605 */
[----:B------:R-:W-:Y:S01]  /*0230*/  ISETP.GE.U32.AND P0, PT, R11, R2, PT ;  /* 0x000000020b00720c */ /* 0x000fe20003f06070 */
[----:B------:R-:W-:-:S03]  /*0240*/  IMAD.X R6, R6, 0x1, R5, P1 ;  /* 0x0000000106067824 */ /* 0x000fc600008e0605 */
[----:B------:R-:W-:-:S13]  /*0250*/  ISETP.GE.U32.AND.EX P0, PT, R13, R3, PT, P0 ;  /* 0x000000030d00720c */ /* 0x000fda0003f06100 */
[----:B------:R-:W-:Y:S05]  /*0260*/  @P0 BRA `(.L_x_4) ;  /* 0xfffffffc00e40947 */ /* 0x000fea000383ffff */
.L_x_3:
[----:B------:R-:W-:Y:S05]  /*0270*/  BSYNC.RECONVERGENT B0 ;  /* 0x0000000000007941 */ /* 0x000fea0003800200 */
.L_x_2:
[----:B------:R-:W-:Y:S01]  /*0280*/  MOV R4, R9 ;  /* 0x0000000900047202 */ /* 0x000fe20000000f00 */
[----:B------:R-:W-:Y:S01]  /*0290*/  IMAD.MOV.U32 R5, RZ, RZ, R6 ;  /* 0x000000ffff057224 */ /* 0x000fe200078e0006 */
[----:B------:R-:W0:Y:S04]  /*02a0*/  LDCU UR5, c[0x0][0x39c] ;  /* 0x00007380ff0577ac */ /* 0x000e280008000800 */
[----:B------:R-:W2:Y:S01]  /*02b0*/  LDG.E R4, desc[UR6][R4.64] ;  /* 0x0000000604047981 */ /* 0x000ea2000c1e1900 */
[----:B------:R-:W-:Y:S01]  /*02c0*/  UIADD3 UR4, UPT, UPT, UR4, 0x1, URZ ;  /* 0x0000000104047890 */ /* 0x000fe2000fffe0ff */
[----:B------:R-:W-:Y:S02]  /*02d0*/  IADD3 R11, P0, PT, R11, 0x80, RZ ;  /* 0x000000800b0b7810 */ /* 0x000fe40007f1e0ff */
[----:B------:R-:W-:-:S03]  /*02e0*/  IADD3 R9, P1, PT, R9, 0x80, RZ ;  /* 0x0000008009097810 */ /* 0x000fc60007f3e0ff */
[----:B------:R-:W-:Y:S01]  /*02f0*/  IMAD.X R13, RZ, RZ, R13, P0 ;  /* 0x000000ffff0d7224 */ /* 0x000fe200000e060d */
[----:B------:R-:W-:Y:S01]  /*0300*/  IADD3.X R6, PT, PT, RZ, R6, RZ, P1, !PT ;  /* 0x00000006ff067210 */ /* 0x000fe20000ffe4ff */
[----:B0-----:R-:W-:Y:S01]  /*0310*/  UISETP.NE.AND UP0, UPT, UR4, UR5, UPT ;  /* 0x000000050400728c */ /* 0x001fe2000bf05270 */
[----:B--2---:R-:W-:-:S08]  /*0320*/  IMAD.IADD R7, R4, 0x1, R7 ;  /* 0x0000000104077824 */ /* 0x004fd000078e0207 */
[----:B------:R-:W-:Y:S05]  /*0330*/  BRA.U UP0, `(.L_x_5) ;  /* 0xfffffffd00987547 */ /* 0x000fea000b83ffff */
[----:B------:R-:W-:Y:S05]  /*0340*/  BRA `(.L_x_0) ;  /* 0x0000000000747947 */ /* 0x000fea0003800000 */
.L_x_1:
[----:B------:R-:W-:Y:S02]  /*0350*/  HFMA2 R7, -RZ, RZ, 0, 0 ;  /* 0x00000000ff077431 */ /* 0x000fe400000001ff */
[----:B------:R-:W-:Y:S01]  /*0360*/  IMAD.MOV.U32 R6, RZ, RZ, R11 ;  /* 0x000000ffff067224 */ /* 0x000fe200078e000b */
[----:B------:R-:W-:Y:S01]  /*0370*/  UMOV UR4, URZ ;  /* 0x000000ff00047c82 */ /* 0x000fe20008000000 */
[----:B------:R-:W-:-:S07]  /*0380*/  IMAD.MOV.U32 R5, RZ, RZ, R13 ;  /* 0x000000ffff057224 */ /* 0x000fce00078e000d */
.L_x_9:
[----:B------:R-:W-:Y:S01]  /*0390*/  ISETP.GE.U32.AND P0, PT, R11, R2, PT ;  /* 0x000000020b00720c */ /* 0x000fe20003f06070 */
[----:B------:R-:W-:Y:S03]  /*03a0*/  BSSY.RECONVERGENT B0, `(.L_x_6) ;  /* 0x000000c000007945 */ /* 0x000fe60003800200 */
[----:B------:R-:W-:-:S13]  /*03b0*/  ISETP.GE.U32.AND.EX P0, PT, R13, R3, PT, P0 ;  /* 0x000000030d00720c */ /* 0x000fda0003f06100 */
[----:B------:R-:W-:Y:S05]  /*03c0*/  @!P0 BRA `(.L_x_7) ;  /* 0x0000000000248947 */ /* 0x000fea0003800000 */
[C---:B------:R-:W-:Y:S01]  /*03d0*/  SHF.L.U64.HI R4, R8.reuse, 0x2, R15 ;  /* 0x0000000208047819 */ /* 0x040fe2000001020f */
[----:B------:R-:W-:-:S07]  /*03e0*/  IMAD.SHL.U32 R9, R8, 0x4, RZ ;  /* 0x0000000408097824 */ /* 0x000fce00078e00ff */
.L_x_8:
[-C--:B------:R-:W-:Y:S02]  /*03f0*/  IADD3 R11, P0, PT, R11, R9.reuse, RZ ;  /* 0x000000090b0b7210 */ /* 0x080fe40007f1e0ff */
[----:B------:R-:W-:-:S03]  /*0400*/  IADD3 R6, P1, PT, R6, R9, RZ ;  /* 0x0000000906067210 */ /* 0x000fc60007f3e0ff */
[----:B------:R-:W-:Y:S01]  /*0410*/  IMAD.X R13, R13, 0x1, R4, P0 ;  /* 0x000000010d0d7824 */ /* 0x000fe200000e0604 */
[----:B------:R-:W-:Y:S02]  /*0420*/  ISETP.GE.U32.AND P0, PT, R11, R2, PT ;  /* 0x000000020b00720c */ /* 0x000fe40003f06070 */
[----:B------:R-:W-:Y:S02]  /*0430*/  IADD3.X R5, PT, PT, R5, R4, RZ, P1, !PT ;  /* 0x0000000405057210 */ /* 0x000fe40000ffe4ff */
[----:B------:R-:W-:-:S13]  /*0440*/  ISETP.GE.U32.AND.EX P0, PT, R13, R3, PT, P0 ;  /* 0x000000030d00720c */ /* 0x000fda0003f06100 */
[----:B------:R-:W-:Y:S05]  /*0450*/  @P0 BRA `(.L_x_8) ;  /* 0xfffffffc00e40947 */ /* 0x000fea000383ffff */
.L_x_7:
[----:B------:R-:W-:Y:S05]  /*0460*/  BSYNC.RECONVERGENT B0 ;  /* 0x0000000000007941 */ /* 0x000fea0003800200 */
.L_x_6:
[----:B------:R-:W-:Y:S01]  /*0470*/  IMAD.MOV.U32 R4, RZ, RZ, R6 ;  /* 0x000000ffff047224 */ /* 0x000fe200078e0006 */
[----:B------:R-:W0:Y:S05]  /*0480*/  LDCU UR5, c[0x0][0x39c] ;  /* 0x00007380ff0577ac */ /* 0x000e2a0008000800 */
[----:B------:R1:W2:Y:S01]  /*0490*/  LDG.E R4, desc[UR6][R4.64] ;  /* 0x0000000604047981 */ /* 0x0002a2000c1e1900 */
[----:B------:R-:W-:Y:S01]  /*04a0*/  UIADD3 UR4, UPT, UPT, UR4, 0x1, URZ ;  /* 0x0000000104047890 */ /* 0x000fe2000fffe0ff */
[----:B------:R-:W-:Y:S02]  /*04b0*/  IADD3 R6, P0, PT, R6, 0x80, RZ ;  /* 0x0000008006067810 */ /* 0x000fe40007f1e0ff */
[----:B------:R-:W-:-:S04]  /*04c0*/  IADD3 R11, P1, PT, R11, 0x80, RZ ;  /* 0x000000800b0b7810 */ /* 0x000fc80007f3e0ff */
[----:B------:R-:W-:Y:S01]  /*04d0*/  IADD3.X R13, PT, PT, RZ, R13, RZ, P1, !PT ;  /* 0x0000000dff0d7210 */ /* 0x000fe20000ffe4ff */
[----:B-1----:R-:W-:Y:S01]  /*04e0*/  IMAD.X R5, RZ, RZ, R5, P0 ;  /* 0x000000ffff057224 */ /* 0x002fe200000e0605 */
[----:B0-----:R-:W-:Y:S01]  /*04f0*/  UISETP.NE.AND UP0, UPT, UR4, UR5, UPT ;  /* 0x000000050400728c */ /* 0x001fe2000bf05270 */
[----:B--2---:R-:W-:-:S08]  /*0500*/  IMAD.IADD R7, R4, 0x1, R7 ;  /* 0x0000000104077824 */ /* 0x004fd000078e0207 */
[----:B------:R-:W-:Y:S05]  /*0510*/  BRA.U UP0, `(.L_x_9) ;  /* 0xfffffffd009c7547 */ /* 0x000fea000b83ffff */
.L_x_0:
[----:B------:R-:W0:Y:S02]  /*0520*/  LDC.64 R2, c[0x0][0x390] ;  /* 0x0000e400ff027b82 */ /* 0x000e240000000a00 */
[----:B0-----:R-:W-:-:S05]  /*0530*/  IMAD.WIDE.U32 R2, R0, 0x4, R2 ;  /* 0x0000000400027825 */ /* 0x001fca00078e0002 */
[----:B------:R-:W-:Y:S01]  /*0540*/  STG.E desc[UR6][R2.64], R7 ;  /* 0x0000000702007986 */ /* 0x000fe2000c101906 */
[----:B------:R-:W-:Y:S05]  /*0550*/  EXIT ;  /* 0x000000000000794d */ /* 0x000fea0003800000 */
.L_x_10:
[----:B------:R-:W-:-:S00]  /*0560*/  BRA `(.L_x_10) ;  /* 0xfffffffc00fc7947 */ /* 0x000fc0000383ffff */
[----:B------:R-:W-:-:S00]  /*0570*/  NOP ;  /* 0x0000000000007918 */ /* 0x000fc00000000000 */
        /* <DEDUP_REMOVED lines=8> */
.L_x_11:


//--------------------- .nv.shared.reserved.0     --------------------------
	.section	.nv.shared.reserved.0,"aw",@nobits
	.weak		__nv_reservedSMEM_offset_0_alias
	.size		__nv_reservedSMEM_offset_0_alias, 0, 64
	.other		__nv_reservedSMEM_offset_0_alias,@"STO_CUDA_RESERVED_SHARED STV_DEFAULT"
__nv_reservedSMEM_offset_0_alias:
	.zero		0
	.zero		64


//--------------------- .nv.constant0._Z6kernelPjjS_jjj --------------------------
	.section	.nv.constant0._Z6kernelPjjS_jjj,"a",@progbits
	.sectionflags	@""
	.align	4
.nv.constant0._Z6kernelPjjS_jjj:
	.zero		932


//--------------------- SYMBOLS --------------------------

	.type		.nv.reservedSmem.offset0,@object
	.size		.nv.reservedSmem.offset0,0x4
